//
// Generated by NVIDIA NVVM Compiler
//
// Compiler Build ID: CL-36424714
// Cuda compilation tools, release 13.0, V13.0.88
// Based on NVVM 20.0.0
//

.version 9.0
.target sm_100
.address_size 64

	// .globl	_Z14create_elementPfffi

.visible .entry _Z14create_elementPfffi(
	.param .u64 .ptr .align 1 _Z14create_elementPfffi_param_0,
	.param .f32 _Z14create_elementPfffi_param_1,
	.param .f32 _Z14create_elementPfffi_param_2,
	.param .u32 _Z14create_elementPfffi_param_3
)
{
	.reg .pred 	%p<2>;
	.reg .b32 	%r<5>;
	.reg .b32 	%f<6>;
	.reg .b64 	%rd<5>;

	ld.param.u64 	%rd1, [_Z14create_elementPfffi_param_0];
	ld.param.f32 	%f1, [_Z14create_elementPfffi_param_1];
	ld.param.f32 	%f2, [_Z14create_elementPfffi_param_2];
	ld.param.u32 	%r2, [_Z14create_elementPfffi_param_3];
	mov.u32 	%r1, %tid.x;
	setp.gt.u32 	%p1, %r1, 1;
	@%p1 bra 	$L__BB0_2;
	cvta.to.global.u64 	%rd2, %rd1;
	div.rn.f32 	%f3, %f2, %f1;
	mul.lo.s32 	%r3, %r2, %r1;
	mul.lo.s32 	%r4, %r3, %r2;
	mul.wide.s32 	%rd3, %r4, 4;
	add.s64 	%rd4, %rd2, %rd3;
	st.global.f32 	[%rd4], %f3;
	neg.f32 	%f4, %f2;
	div.rn.f32 	%f5, %f4, %f1;
	st.global.f32 	[%rd4+4], %f5;
	st.global.f32 	[%rd4+8], %f5;
	st.global.f32 	[%rd4+12], %f3;
$L__BB0_2:
	ret;

}


// ===== COMPILED SASS (sm_100) =====

	.target	sm_100

	.elftype	@"ET_EXEC"


//--------------------- .note.nv.tkinfo           --------------------------
	.section	.note.nv.tkinfo,"",@"SHT_NOTE"
	.sectionflags	@"SHF_NOTE_NV_TKINFO"
	.tkinfo
        /*0018*/ 	.word	0x00000002
        /*0030*/ 	.string	""
        /*0030*/ 	.string	"ptxas"
        /*0030*/ 	.string	"Cuda compilation tools, release 13.0, V13.0.88"
        /*0030*/ 	.string	"Build cuda_13.0.r13.0/compiler.36424714_0"
        /*0030*/ 	.string	"-arch sm_100 -m 64 "



//--------------------- .note.nv.cuinfo           --------------------------
	.section	.note.nv.cuinfo,"",@"SHT_NOTE"
	.sectionflags	@"SHF_NOTE_NV_CUINFO"
        /*0018*/ 	.short	0x0002
        /*001a*/ 	.short	0x0064
        /*001c*/ 	.short	0x0082
	.zero		2


//--------------------- .nv.info                  --------------------------
	.section	.nv.info,"",@"SHT_CUDA_INFO"
	.align	4


	//----- nvinfo : EIATTR_REGCOUNT
	.align		4
        /*0000*/ 	.byte	0x04, 0x2f
        /*0002*/ 	.short	(.L_1 - .L_0)
	.align		4
.L_0:
        /*0004*/ 	.word	index@(_Z14create_elementPfffi)
        /*0008*/ 	.word	0x00000012


	//----- nvinfo : EIATTR_FRAME_SIZE
	.align		4
.L_1:
        /*000c*/ 	.byte	0x04, 0x11
        /*000e*/ 	.short	(.L_3 - .L_2)
	.align		4
.L_2:
        /*0010*/ 	.word	index@($__internal_0_$__cuda_sm3x_div_rn_noftz_f32_slowpath)
        /*0014*/ 	.word	0x00000000


	//----- nvinfo : EIATTR_FRAME_SIZE
	.align		4
.L_3:
        /*0018*/ 	.byte	0x04, 0x11
        /*001a*/ 	.short	(.L_5 - .L_4)
	.align		4
.L_4:
        /*001c*/ 	.word	index@(_Z14create_elementPfffi)
        /*0020*/ 	.word	0x00000000


	//----- nvinfo : EIATTR_MIN_STACK_SIZE
	.align		4
.L_5:
        /*0024*/ 	.byte	0x04, 0x12
        /*0026*/ 	.short	(.L_7 - .L_6)
	.align		4
.L_6:
        /*0028*/ 	.word	index@(_Z14create_elementPfffi)
        /*002c*/ 	.word	0x00000000
.L_7:


//--------------------- .nv.compat                --------------------------
	.section	.nv.compat,"",@"SHT_CUDA_COMPAT_INFO"
	.align	4
        /*0000*/ 	.byte	0x02, 0x09, 0x00, 0x00, 0x02, 0x02, 0x01, 0x00, 0x02, 0x05, 0x05, 0x00, 0x03, 0x07, 0x01, 0x01
        /*0010*/ 	.byte	0x02, 0x03, 0x00, 0x00, 0x02, 0x06, 0x01, 0x00, 0x04, 0x0b, 0x08, 0x00, 0x01, 0x00, 0x00, 0x00
        /*0020*/ 	.byte	0x00, 0x00, 0x00, 0x00


//--------------------- .nv.info._Z14create_elementPfffi --------------------------
	.section	.nv.info._Z14create_elementPfffi,"",@"SHT_CUDA_INFO"
	.sectionflags	@""
	.align	4


	//----- nvinfo : EIATTR_CUDA_API_VERSION
	.align		4
        /*0000*/ 	.byte	0x04, 0x37
        /*0002*/ 	.short	(.L_9 - .L_8)
.L_8:
        /*0004*/ 	.word	0x00000082


	//----- nvinfo : EIATTR_KPARAM_INFO
	.align		4
.L_9:
        /*0008*/ 	.byte	0x04, 0x17
        /*000a*/ 	.short	(.L_11 - .L_10)
.L_10:
        /*000c*/ 	.word	0x00000000
        /*0010*/ 	.short	0x0003
        /*0012*/ 	.short	0x0010
        /*0014*/ 	.byte	0x00, 0xf0, 0x11, 0x00


	//----- nvinfo : EIATTR_KPARAM_INFO
	.align		4
.L_11:
        /*0018*/ 	.byte	0x04, 0x17
        /*001a*/ 	.short	(.L_13 - .L_12)
.L_12:
        /*001c*/ 	.word	0x00000000
        /*0020*/ 	.short	0x0002
        /*0022*/ 	.short	0x000c
        /*0024*/ 	.byte	0x00, 0xf0, 0x11, 0x00


	//----- nvinfo : EIATTR_KPARAM_INFO
	.align		4
.L_13:
        /*0028*/ 	.byte	0x04, 0x17
        /*002a*/ 	.short	(.L_15 - .L_14)
.L_14:
        /*002c*/ 	.word	0x00000000
        /*0030*/ 	.short	0x0001
        /*0032*/ 	.short	0x0008
        /*0034*/ 	.byte	0x00, 0xf0, 0x11, 0x00


	//----- nvinfo : EIATTR_KPARAM_INFO
	.align		4
.L_15:
        /*0038*/ 	.byte	0x04, 0x17
        /*003a*/ 	.short	(.L_17 - .L_16)
.L_16:
        /*003c*/ 	.word	0x00000000
        /*0040*/ 	.short	0x0000
        /*0042*/ 	.short	0x0000
        /*0044*/ 	.byte	0x00, 0xf5, 0x21, 0x00


	//----- nvinfo : EIATTR_SPARSE_MMA_MASK
	.align		4
.L_17:
        /*0048*/ 	.byte	0x03, 0x50
        /*004a*/ 	.short	0x0000


	//----- nvinfo : EIATTR_MAXREG_COUNT
	.align		4
        /*004c*/ 	.byte	0x03, 0x1b
        /*004e*/ 	.short	0x00ff


	//----- nvinfo : EIATTR_MERCURY_ISA_VERSION
	.align		4
        /*0050*/ 	.byte	0x03, 0x5f
        /*0052*/ 	.short	0x0101


	//----- nvinfo : EIATTR_VRC_CTA_INIT_COUNT
	.align		4
        /*0054*/ 	.byte	0x02, 0x4a
	.zero		1
	.zero		1


	//----- nvinfo : EIATTR_EXIT_INSTR_OFFSETS
	.align		4
        /*0058*/ 	.byte	0x04, 0x1c
        /*005a*/ 	.short	(.L_19 - .L_18)


	//   ....[0]....
.L_18:
        /*005c*/ 	.word	0x00000030


	//   ....[1]....
        /*0060*/ 	.word	0x00000290


	//----- nvinfo : EIATTR_CRS_STACK_SIZE
	.align		4
.L_19:
        /*0064*/ 	.byte	0x04, 0x1e
        /*0066*/ 	.short	(.L_21 - .L_20)
.L_20:
        /*0068*/ 	.word	0x00000000


	//----- nvinfo : EIATTR_CBANK_PARAM_SIZE
	.align		4
.L_21:
        /*006c*/ 	.byte	0x03, 0x19
        /*006e*/ 	.short	0x0014


	//----- nvinfo : EIATTR_PARAM_CBANK
	.align		4
        /*0070*/ 	.byte	0x04, 0x0a
        /*0072*/ 	.short	(.L_23 - .L_22)
	.align		4
.L_22:
        /*0074*/ 	.word	index@(.nv.constant0._Z14create_elementPfffi)
        /*0078*/ 	.short	0x0380
        /*007a*/ 	.short	0x0014


	//----- nvinfo : EIATTR_SW_WAR
	.align		4
.L_23:
        /*007c*/ 	.byte	0x04, 0x36
        /*007e*/ 	.short	(.L_25 - .L_24)
.L_24:
        /*0080*/ 	.word	0x00000008
.L_25:


//--------------------- .nv.callgraph             --------------------------
	.section	.nv.callgraph,"",@"SHT_CUDA_CALLGRAPH"
	.align	4
	.sectionentsize	8
	.align		4
        /*0000*/ 	.word	0x00000000
	.align		4
        /*0004*/ 	.word	0xffffffff
	.align		4
        /*0008*/ 	.word	0x00000000
	.align		4
        /*000c*/ 	.word	0xfffffffe
	.align		4
        /*0010*/ 	.word	0x00000000
	.align		4
        /*0014*/ 	.word	0xfffffffd
	.align		4
        /*0018*/ 	.word	0x00000000
	.align		4
        /*001c*/ 	.word	0xfffffffc


//--------------------- .text._Z14create_elementPfffi --------------------------
	.section	.text._Z14create_elementPfffi,"ax",@progbits
	.align	128
        .global         _Z14create_elementPfffi
        .type           _Z14create_elementPfffi,@function
        .size           _Z14create_elementPfffi,(.L_x_11 - _Z14create_elementPfffi)
        .other          _Z14create_elementPfffi,@"STO_CUDA_ENTRY STV_DEFAULT"
_Z14create_elementPfffi:
.text._Z14create_elementPfffi:
[----:B------:R-:W-:Y:S01]  /*0000*/  LDC R1, c[0x0][0x37c] ;  /* 0x0000df00ff017b82 */ /* 0x000fe20000000800 */
[----:B------:R-:W0:Y:S02]  /*0010*/  S2R R4, SR_TID.X ;  /* 0x0000000000047919 */ /* 0x000e240000002100 */
[----:B0-----:R-:W-:-:S13]  /*0020*/  ISETP.GT.U32.AND P0, PT, R4, 0x1, PT ;  /* 0x000000010400780c */ /* 0x001fda0003f04070 */
[----:B------:R-:W-:Y:S05]  /*0030*/  @P0 EXIT ;  /* 0x000000000000094d */ /* 0x000fea0003800000 */
[----:B------:R-:W0:Y:S01]  /*0040*/  LDC.64 R8, c[0x0][0x388] ;  /* 0x0000e200ff087b82 */ /* 0x000e220000000a00 */
[----:B------:R-:W1:Y:S07]  /*0050*/  LDCU.64 UR4, c[0x0][0x358] ;  /* 0x00006b00ff0477ac */ /* 0x000e6e0008000a00 */
[----:B------:R-:W2:Y:S01]  /*0060*/  LDC R0, c[0x0][0x388] ;  /* 0x0000e200ff007b82 */ /* 0x000ea20000000800 */
[----:B0-----:R-:W0:Y:S08]  /*0070*/  MUFU.RCP R3, R8 ;  /* 0x0000000800037308 */ /* 0x001e300000001000 */
[----:B------:R-:W3:Y:S01]  /*0080*/  FCHK P0, R9, R8 ;  /* 0x0000000809007302 */ /* 0x000ee20000000000 */
[----:B0-----:R-:W-:-:S04]  /*0090*/  FFMA R2, R3, -R8, 1 ;  /* 0x3f80000003027423 */ /* 0x001fc80000000808 */
[----:B------:R-:W-:-:S04]  /*00a0*/  FFMA R2, R3, R2, R3 ;  /* 0x0000000203027223 */ /* 0x000fc80000000003 */
[----:B------:R-:W-:-:S04]  /*00b0*/  FFMA R6, R2, R9, RZ ;  /* 0x0000000902067223 */ /* 0x000fc800000000ff */
[----:B------:R-:W-:-:S04]  /*00c0*/  FFMA R7, R6, -R8, R9 ;  /* 0x8000000806077223 */ /* 0x000fc80000000009 */
[----:B------:R-:W-:Y:S01]  /*00d0*/  FFMA R7, R2, R7, R6 ;  /* 0x0000000702077223 */ /* 0x000fe20000000006 */
[----:B-123--:R-:W-:Y:S06]  /*00e0*/  @!P0 BRA `(.L_x_0) ;  /* 0x0000000000108947 */ /* 0x00efec0003800000 */
[----:B------:R-:W0:Y:S01]  /*00f0*/  LDC R3, c[0x0][0x38c] ;  /* 0x0000e300ff037b82 */ /* 0x000e220000000800 */
[----:B------:R-:W-:-:S07]  /*0100*/  MOV R6, 0x120 ;  /* 0x0000012000067802 */ /* 0x000fce0000000f00 */
[----:B0-----:R-:W-:Y:S05]  /*0110*/  CALL.REL.NOINC `($__internal_0_$__cuda_sm3x_div_rn_noftz_f32_slowpath) ;  /* 0x0000000000607944 */ /* 0x001fea0003c00000 */
[----:B------:R-:W-:-:S07]  /*0120*/  IMAD.MOV.U32 R7, RZ, RZ, R8 ;  /* 0x000000ffff077224 */ /* 0x000fce00078e0008 */
.L_x_0:
[----:B------:R-:W0:Y:S01]  /*0130*/  LDC.64 R8, c[0x0][0x388] ;  /* 0x0000e200ff087b82 */ /* 0x000e220000000a00 */
[----:B------:R-:W1:Y:S07]  /*0140*/  LDCU UR6, c[0x0][0x390] ;  /* 0x00007200ff0677ac */ /* 0x000e6e0008000800 */
[----:B------:R-:W2:Y:S01]  /*0150*/  LDC.64 R2, c[0x0][0x380] ;  /* 0x0000e000ff027b82 */ /* 0x000ea20000000a00 */
[----:B-1----:R-:W-:-:S04]  /*0160*/  IMAD R4, R4, UR6, RZ ;  /* 0x0000000604047c24 */ /* 0x002fc8000f8e02ff */
[----:B------:R-:W-:Y:S01]  /*0170*/  IMAD R5, R4, UR6, RZ ;  /* 0x0000000604057c24 */ /* 0x000fe2000f8e02ff */
[----:B0-----:R-:W0:Y:S03]  /*0180*/  MUFU.RCP R11, R8 ;  /* 0x00000008000b7308 */ /* 0x001e260000001000 */
[----:B--2---:R-:W-:-:S05]  /*0190*/  IMAD.WIDE R4, R5, 0x4, R2 ;  /* 0x0000000405047825 */ /* 0x004fca00078e0202 */
[----:B------:R-:W1:Y:S01]  /*01a0*/  FCHK P0, -R9, R8 ;  /* 0x0000000809007302 */ /* 0x000e620000000100 */
[----:B------:R2:W-:Y:S01]  /*01b0*/  STG.E desc[UR4][R4.64], R7 ;  /* 0x0000000704007986 */ /* 0x0005e2000c101904 */
[----:B0-----:R-:W-:-:S04]  /*01c0*/  FFMA R2, R11, -R8, 1 ;  /* 0x3f8000000b027423 */ /* 0x001fc80000000808 */
[----:B------:R-:W-:-:S04]  /*01d0*/  FFMA R2, R11, R2, R11 ;  /* 0x000000020b027223 */ /* 0x000fc8000000000b */
[----:B------:R-:W-:-:S04]  /*01e0*/  FFMA R6, R2, -R9, RZ ;  /* 0x8000000902067223 */ /* 0x000fc800000000ff */
[----:B------:R-:W-:-:S04]  /*01f0*/  FFMA R3, R6, -R8, -R9 ;  /* 0x8000000806037223 */ /* 0x000fc80000000809 */
[----:B------:R-:W-:Y:S01]  /*0200*/  FFMA R3, R2, R3, R6 ;  /* 0x0000000302037223 */ /* 0x000fe20000000006 */
[----:B-12---:R-:W-:Y:S06]  /*0210*/  @!P0 BRA `(.L_x_1) ;  /* 0x0000000000108947 */ /* 0x006fec0003800000 */
[----:B------:R-:W-:Y:S01]  /*0220*/  FADD R3, -R9, -RZ ;  /* 0x800000ff09037221 */ /* 0x000fe20000000100 */
[----:B------:R-:W-:-:S07]  /*0230*/  MOV R6, 0x250 ;  /* 0x0000025000067802 */ /* 0x000fce0000000f00 */
[----:B------:R-:W-:Y:S05]  /*0240*/  CALL.REL.NOINC `($__internal_0_$__cuda_sm3x_div_rn_noftz_f32_slowpath) ;  /* 0x0000000000147944 */ /* 0x000fea0003c00000 */
[----:B------:R-:W-:-:S07]  /*0250*/  IMAD.MOV.U32 R3, RZ, RZ, R8 ;  /* 0x000000ffff037224 */ /* 0x000fce00078e0008 */
.L_x_1:
[----:B------:R-:W-:Y:S04]  /*0260*/  STG.E desc[UR4][R4.64+0x4], R3 ;  /* 0x0000040304007986 */ /* 0x000fe8000c101904 */
[----:B------:R-:W-:Y:S04]  /*0270*/  STG.E desc[UR4][R4.64+0x8], R3 ;  /* 0x0000080304007986 */ /* 0x000fe8000c101904 */
[----:B------:R-:W-:Y:S01]  /*0280*/  STG.E desc[UR4][R4.64+0xc], R7 ;  /* 0x00000c0704007986 */ /* 0x000fe2000c101904 */
[----:B------:R-:W-:Y:S05]  /*0290*/  EXIT ;  /* 0x000000000000794d */ /* 0x000fea0003800000 */
        .weak           $__internal_0_$__cuda_sm3x_div_rn_noftz_f32_slowpath
        .type           $__internal_0_$__cuda_sm3x_div_rn_noftz_f32_slowpath,@function
        .size           $__internal_0_$__cuda_sm3x_div_rn_noftz_f32_slowpath,(.L_x_11 - $__internal_0_$__cuda_sm3x_div_rn_noftz_f32_slowpath)
$__internal_0_$__cuda_sm3x_div_rn_noftz_f32_slowpath:
[--C-:B------:R-:W-:Y:S02]  /*02a0*/  SHF.R.U32.HI R8, RZ, 0x17, R0.reuse ;  /* 0x00000017ff087819 */ /* 0x100fe40000011600 */
[----:B------:R-:W-:Y:S02]  /*02b0*/  SHF.R.U32.HI R2, RZ, 0x17, R3 ;  /* 0x00000017ff027819 */ /* 0x000fe40000011603 */
[----:B------:R-:W-:Y:S02]  /*02c0*/  LOP3.LUT R8, R8, 0xff, RZ, 0xc0, !PT ;  /* 0x000000ff08087812 */ /* 0x000fe400078ec0ff */
[----:B------:R-:W-:Y:S01]  /*02d0*/  LOP3.LUT R10, R2, 0xff, RZ, 0xc0, !PT ;  /* 0x000000ff020a7812 */ /* 0x000fe200078ec0ff */
[----:B------:R-:W-:Y:S02]  /*02e0*/  IMAD.MOV.U32 R2, RZ, RZ, R0 ;  /* 0x000000ffff027224 */ /* 0x000fe400078e0000 */
[----:B------:R-:W-:Y:S02]  /*02f0*/  VIADD R11, R8, 0xffffffff ;  /* 0xffffffff080b7836 */ /* 0x000fe40000000000 */
[----:B------:R-:W-:-:S03]  /*0300*/  VIADD R12, R10, 0xffffffff ;  /* 0xffffffff0a0c7836 */ /* 0x000fc60000000000 */
[----:B------:R-:W-:-:S04]  /*0310*/  ISETP.GT.U32.AND P0, PT, R11, 0xfd, PT ;  /* 0x000000fd0b00780c */ /* 0x000fc80003f04070 */
[----:B------:R-:W-:-:S13]  /*0320*/  ISETP.GT.U32.OR P0, PT, R12, 0xfd, P0 ;  /* 0x000000fd0c00780c */ /* 0x000fda0000704470 */
[----:B------:R-:W-:Y:S01]  /*0330*/  @!P0 IMAD.MOV.U32 R9, RZ, RZ, RZ ;  /* 0x000000ffff098224 */ /* 0x000fe200078e00ff */
[----:B------:R-:W-:Y:S06]  /*0340*/  @!P0 BRA `(.L_x_2) ;  /* 0x00000000005c8947 */ /* 0x000fec0003800000 */
[----:B------:R-:W-:Y:S02]  /*0350*/  FSETP.GTU.FTZ.AND P0, PT, |R3|, +INF , PT ;  /* 0x7f8000000300780b */ /* 0x000fe40003f1c200 */
[----:B------:R-:W-:-:S04]  /*0360*/  FSETP.GTU.FTZ.AND P1, PT, |R0|, +INF , PT ;  /* 0x7f8000000000780b */ /* 0x000fc80003f3c200 */
[----:B------:R-:W-:-:S13]  /*0370*/  PLOP3.LUT P0, PT, P0, P1, PT, 0xf8, 0x8f ;  /* 0x00000000008f781c */ /* 0x000fda0000703f70 */
[----:B------:R-:W-:Y:S05]  /*0380*/  @P0 BRA `(.L_x_3) ;  /* 0x0000000400440947 */ /* 0x000fea0003800000 */
[----:B------:R-:W-:-:S13]  /*0390*/  LOP3.LUT P0, RZ, R2, 0x7fffffff, R3, 0xc8, !PT ;  /* 0x7fffffff02ff7812 */ /* 0x000fda000780c803 */
[----:B------:R-:W-:Y:S05]  /*03a0*/  @!P0 BRA `(.L_x_4) ;  /* 0x0000000400348947 */ /* 0x000fea0003800000 */
[C---:B------:R-:W-:Y:S02]  /*03b0*/  FSETP.NEU.FTZ.AND P2, PT, |R3|.reuse, +INF , PT ;  /* 0x7f8000000300780b */ /* 0x040fe40003f5d200 */
[----:B------:R-:W-:Y:S02]  /*03c0*/  FSETP.NEU.FTZ.AND P1, PT, |R0|, +INF , PT ;  /* 0x7f8000000000780b */ /* 0x000fe40003f3d200 */
[----:B------:R-:W-:-:S11]  /*03d0*/  FSETP.NEU.FTZ.AND P0, PT, |R3|, +INF , PT ;  /* 0x7f8000000300780b */ /* 0x000fd60003f1d200 */
[----:B------:R-:W-:Y:S05]  /*03e0*/  @!P1 BRA !P2, `(.L_x_4) ;  /* 0x0000000400249947 */ /* 0x000fea0005000000 */
[----:B------:R-:W-:-:S04]  /*03f0*/  LOP3.LUT P2, RZ, R3, 0x7fffffff, RZ, 0xc0, !PT ;  /* 0x7fffffff03ff7812 */ /* 0x000fc8000784c0ff */
[----:B------:R-:W-:-:S13]  /*0400*/  PLOP3.LUT P1, PT, P1, P2, PT, 0x2f, 0xf2 ;  /* 0x0000000000f2781c */ /* 0x000fda0000f24577 */
[----:B------:R-:W-:Y:S05]  /*0410*/  @P1 BRA `(.L_x_5) ;  /* 0x0000000400101947 */ /* 0x000fea0003800000 */
[----:B------:R-:W-:-:S04]  /*0420*/  LOP3.LUT P1, RZ, R2, 0x7fffffff, RZ, 0xc0, !PT ;  /* 0x7fffffff02ff7812 */ /* 0x000fc8000782c0ff */
[----:B------:R-:W-:-:S13]  /*0430*/  PLOP3.LUT P0, PT, P0, P1, PT, 0x2f, 0xf2 ;  /* 0x0000000000f2781c */ /* 0x000fda0000702577 */
[----:B------:R-:W-:Y:S05]  /*0440*/  @P0 BRA `(.L_x_6) ;  /* 0x0000000000f80947 */ /* 0x000fea0003800000 */
[----:B------:R-:W-:Y:S02]  /*0450*/  ISETP.GE.AND P0, PT, R12, RZ, PT ;  /* 0x000000ff0c00720c */ /* 0x000fe40003f06270 */
[----:B------:R-:W-:-:S11]  /*0460*/  ISETP.GE.AND P1, PT, R11, RZ, PT ;  /* 0x000000ff0b00720c */ /* 0x000fd60003f26270 */
[----:B------:R-:W-:Y:S02]  /*0470*/  @P0 IMAD.MOV.U32 R9, RZ, RZ, RZ ;  /* 0x000000ffff090224 */ /* 0x000fe400078e00ff */
[----:B------:R-:W-:Y:S01]  /*0480*/  @!P0 FFMA R3, R3, 1.84467440737095516160e+19, RZ ;  /* 0x5f80000003038823 */ /* 0x000fe200000000ff */
[----:B------:R-:W-:Y:S02]  /*0490*/  @!P0 IMAD.MOV.U32 R9, RZ, RZ, -0x40 ;  /* 0xffffffc0ff098424 */ /* 0x000fe400078e00ff */
[----:B------:R-:W-:Y:S02]  /*04a0*/  @!P1 FFMA R2, R0, 1.84467440737095516160e+19, RZ ;  /* 0x5f80000000029823 */ /* 0x000fe400000000ff */
[----:B------:R-:W-:-:S07]  /*04b0*/  @!P1 VIADD R9, R9, 0x40 ;  /* 0x0000004009099836 */ /* 0x000fce0000000000 */
.L_x_2:
[----:B------:R-:W-:Y:S01]  /*04c0*/  LEA R11, R8, 0xc0800000, 0x17 ;  /* 0xc0800000080b7811 */ /* 0x000fe200078eb8ff */
[----:B------:R-:W-:-:S04]  /*04d0*/  VIADD R10, R10, 0xffffff81 ;  /* 0xffffff810a0a7836 */ /* 0x000fc80000000000 */
[----:B------:R-:W-:Y:S01]  /*04e0*/  IMAD.IADD R11, R2, 0x1, -R11 ;  /* 0x00000001020b7824 */ /* 0x000fe200078e0a0b */
[C---:B------:R-:W-:Y:S01]  /*04f0*/  IADD3 R8, PT, PT, R10.reuse, 0x7f, -R8 ;  /* 0x0000007f0a087810 */ /* 0x040fe20007ffe808 */
[----:B------:R-:W-:Y:S02]  /*0500*/  IMAD R2, R10, -0x800000, R3 ;  /* 0xff8000000a027824 */ /* 0x000fe400078e0203 */
[----:B------:R-:W0:Y:S01]  /*0510*/  MUFU.RCP R12, R11 ;  /* 0x0000000b000c7308 */ /* 0x000e220000001000 */
[----:B------:R-:W-:Y:S01]  /*0520*/  FADD.FTZ R13, -R11, -RZ ;  /* 0x800000ff0b0d7221 */ /* 0x000fe20000010100 */
[----:B------:R-:W-:-:S03]  /*0530*/  IMAD.IADD R8, R8, 0x1, R9 ;  /* 0x0000000108087824 */ /* 0x000fc600078e0209 */
[----:B0-----:R-:W-:-:S04]  /*0540*/  FFMA R15, R12, R13, 1 ;  /* 0x3f8000000c0f7423 */ /* 0x001fc8000000000d */
[----:B------:R-:W-:-:S04]  /*0550*/  FFMA R14, R12, R15, R12 ;  /* 0x0000000f0c0e7223 */ /* 0x000fc8000000000c */
[----:B------:R-:W-:-:S04]  /*0560*/  FFMA R3, R2, R14, RZ ;  /* 0x0000000e02037223 */ /* 0x000fc800000000ff */
[----:B------:R-:W-:-:S04]  /*0570*/  FFMA R12, R13, R3, R2 ;  /* 0x000000030d0c7223 */ /* 0x000fc80000000002 */
[----:B------:R-:W-:-:S04]  /*0580*/  FFMA R15, R14, R12, R3 ;  /* 0x0000000c0e0f7223 */ /* 0x000fc80000000003 */
[----:B------:R-:W-:-:S04]  /*0590*/  FFMA R12, R13, R15, R2 ;  /* 0x0000000f0d0c7223 */ /* 0x000fc80000000002 */
[----:B------:R-:W-:-:S05]  /*05a0*/  FFMA R2, R14, R12, R15 ;  /* 0x0000000c0e027223 */ /* 0x000fca000000000f */
[----:B------:R-:W-:-:S04]  /*05b0*/  SHF.R.U32.HI R3, RZ, 0x17, R2 ;  /* 0x00000017ff037819 */ /* 0x000fc80000011602 */
[----:B------:R-:W-:-:S05]  /*05c0*/  LOP3.LUT R3, R3, 0xff, RZ, 0xc0, !PT ;  /* 0x000000ff03037812 */ /* 0x000fca00078ec0ff */
[----:B------:R-:W-:-:S04]  /*05d0*/  IMAD.IADD R11, R3, 0x1, R8 ;  /* 0x00000001030b7824 */ /* 0x000fc800078e0208 */
[----:B------:R-:W-:-:S05]  /*05e0*/  VIADD R3, R11, 0xffffffff ;  /* 0xffffffff0b037836 */ /* 0x000fca0000000000 */
[----:B------:R-:W-:-:S13]  /*05f0*/  ISETP.GE.U32.AND P0, PT, R3, 0xfe, PT ;  /* 0x000000fe0300780c */ /* 0x000fda0003f06070 */
[----:B------:R-:W-:Y:S05]  /*0600*/  @!P0 BRA `(.L_x_7) ;  /* 0x0000000000808947 */ /* 0x000fea0003800000 */
[----:B------:R-:W-:-:S13]  /*0610*/  ISETP.GT.AND P0, PT, R11, 0xfe, PT ;  /* 0x000000fe0b00780c */ /* 0x000fda0003f04270 */
[----:B------:R-:W-:Y:S05]  /*0620*/  @P0 BRA `(.L_x_8) ;  /* 0x00000000006c0947 */ /* 0x000fea0003800000 */
[----:B------:R-:W-:-:S13]  /*0630*/  ISETP.GE.AND P0, PT, R11, 0x1, PT ;  /* 0x000000010b00780c */ /* 0x000fda0003f06270 */
[----:B------:R-:W-:Y:S05]  /*0640*/  @P0 BRA `(.L_x_9) ;  /* 0x0000000000980947 */ /* 0x000fea0003800000 */
[----:B------:R-:W-:Y:S02]  /*0650*/  ISETP.GE.AND P0, PT, R11, -0x18, PT ;  /* 0xffffffe80b00780c */ /* 0x000fe40003f06270 */
[----:B------:R-:W-:-:S11]  /*0660*/  LOP3.LUT R2, R2, 0x80000000, RZ, 0xc0, !PT ;  /* 0x8000000002027812 */ /* 0x000fd600078ec0ff */
[----:B------:R-:W-:Y:S05]  /*0670*/  @!P0 BRA `(.L_x_9) ;  /* 0x00000000008c8947 */ /* 0x000fea0003800000 */
[CCC-:B------:R-:W-:Y:S01]  /*0680*/  FFMA.RZ R3, R14.reuse, R12.reuse, R15.reuse ;  /* 0x0000000c0e037223 */ /* 0x1c0fe2000000c00f */
[C---:B------:R-:W-:Y:S02]  /*0690*/  VIADD R10, R11.reuse, 0x20 ;  /* 0x000000200b0a7836 */ /* 0x040fe40000000000 */
[CCC-:B------:R-:W-:Y:S01]  /*06a0*/  FFMA.RM R8, R14.reuse, R12.reuse, R15.reuse ;  /* 0x0000000c0e087223 */ /* 0x1c0fe2000000400f */
[----:B------:R-:W-:Y:S02]  /*06b0*/  ISETP.NE.AND P2, PT, R11, RZ, PT ;  /* 0x000000ff0b00720c */ /* 0x000fe40003f45270 */
[----:B------:R-:W-:Y:S01]  /*06c0*/  LOP3.LUT R9, R3, 0x7fffff, RZ, 0xc0, !PT ;  /* 0x007fffff03097812 */ /* 0x000fe200078ec0ff */
[----:B------:R-:W-:Y:S01]  /*06d0*/  FFMA.RP R3, R14, R12, R15 ;  /* 0x0000000c0e037223 */ /* 0x000fe2000000800f */
[----:B------:R-:W-:Y:S01]  /*06e0*/  ISETP.NE.AND P1, PT, R11, RZ, PT ;  /* 0x000000ff0b00720c */ /* 0x000fe20003f25270 */
[----:B------:R-:W-:Y:S01]  /*06f0*/  IMAD.MOV R11, RZ, RZ, -R11 ;  /* 0x000000ffff0b7224 */ /* 0x000fe200078e0a0b */
[----:B------:R-:W-:-:S02]  /*0700*/  LOP3.LUT R9, R9, 0x800000, RZ, 0xfc, !PT ;  /* 0x0080000009097812 */ /* 0x000fc400078efcff */
[----:B------:R-:W-:Y:S02]  /*0710*/  FSETP.NEU.FTZ.AND P0, PT, R3, R8, PT ;  /* 0x000000080300720b */ /* 0x000fe40003f1d000 */
[----:B------:R-:W-:Y:S02]  /*0720*/  SHF.L.U32 R10, R9, R10, RZ ;  /* 0x0000000a090a7219 */ /* 0x000fe400000006ff */
[----:B------:R-:W-:Y:S02]  /*0730*/  SEL R8, R11, RZ, P2 ;  /* 0x000000ff0b087207 */ /* 0x000fe40001000000 */
[----:B------:R-:W-:Y:S02]  /*0740*/  ISETP.NE.AND P1, PT, R10, RZ, P1 ;  /* 0x000000ff0a00720c */ /* 0x000fe40000f25270 */
[----:B------:R-:W-:Y:S02]  /*0750*/  SHF.R.U32.HI R8, RZ, R8, R9 ;  /* 0x00000008ff087219 */ /* 0x000fe40000011609 */
[----:B------:R-:W-:-:S02]  /*0760*/  PLOP3.LUT P0, PT, P0, P1, PT, 0xf8, 0x8f ;  /* 0x00000000008f781c */ /* 0x000fc40000703f70 */
[----:B------:R-:W-:Y:S02]  /*0770*/  SHF.R.U32.HI R10, RZ, 0x1, R8 ;  /* 0x00000001ff0a7819 */ /* 0x000fe40000011608 */
[----:B------:R-:W-:-:S04]  /*0780*/  SEL R3, RZ, 0x1, !P0 ;  /* 0x00000001ff037807 */ /* 0x000fc80004000000 */
[----:B------:R-:W-:-:S04]  /*0790*/  LOP3.LUT R3, R3, 0x1, R10, 0xf8, !PT ;  /* 0x0000000103037812 */ /* 0x000fc800078ef80a */
[----:B------:R-:W-:-:S05]  /*07a0*/  LOP3.LUT R3, R3, R8, RZ, 0xc0, !PT ;  /* 0x0000000803037212 */ /* 0x000fca00078ec0ff */
[----:B------:R-:W-:-:S05]  /*07b0*/  IMAD.IADD R3, R10, 0x1, R3 ;  /* 0x000000010a037824 */ /* 0x000fca00078e0203 */
[----:B------:R-:W-:Y:S01]  /*07c0*/  LOP3.LUT R2, R3, R2, RZ, 0xfc, !PT ;  /* 0x0000000203027212 */ /* 0x000fe200078efcff */
[----:B------:R-:W-:Y:S06]  /*07d0*/  BRA `(.L_x_9) ;  /* 0x0000000000347947 */ /* 0x000fec0003800000 */
.L_x_8:
[----:B------:R-:W-:-:S04]  /*07e0*/  LOP3.LUT R2, R2, 0x80000000, RZ, 0xc0, !PT ;  /* 0x8000000002027812 */ /* 0x000fc800078ec0ff */
[----:B------:R-:W-:Y:S01]  /*07f0*/  LOP3.LUT R2, R2, 0x7f800000, RZ, 0xfc, !PT ;  /* 0x7f80000002027812 */ /* 0x000fe200078efcff */
[----:B------:R-:W-:Y:S06]  /*0800*/  BRA `(.L_x_9) ;  /* 0x0000000000287947 */ /* 0x000fec0003800000 */
.L_x_7:
[----:B------:R-:W-:Y:S01]  /*0810*/  IMAD R2, R8, 0x800000, R2 ;  /* 0x0080000008027824 */ /* 0x000fe200078e0202 */
[----:B------:R-:W-:Y:S06]  /*0820*/  BRA `(.L_x_9) ;  /* 0x0000000000207947 */ /* 0x000fec0003800000 */
.L_x_6:
[----:B------:R-:W-:-:S04]  /*0830*/  LOP3.LUT R2, R2, 0x80000000, R3, 0x48, !PT ;  /* 0x8000000002027812 */ /* 0x000fc800078e4803 */
[----:B------:R-:W-:Y:S01]  /*0840*/  LOP3.LUT R2, R2, 0x7f800000, RZ, 0xfc, !PT ;  /* 0x7f80000002027812 */ /* 0x000fe200078efcff */
[----:B------:R-:W-:Y:S06]  /*0850*/  BRA `(.L_x_9) ;  /* 0x0000000000147947 */ /* 0x000fec0003800000 */
.L_x_5:
[----:B------:R-:W-:Y:S01]  /*0860*/  LOP3.LUT R2, R2, 0x80000000, R3, 0x48, !PT ;  /* 0x8000000002027812 */ /* 0x000fe200078e4803 */
[----:B------:R-:W-:Y:S06]  /*0870*/  BRA `(.L_x_9) ;  /* 0x00000000000c7947 */ /* 0x000fec0003800000 */
.L_x_4:
[----:B------:R-:W0:Y:S01]  /*0880*/  MUFU.RSQ R2, -QNAN ;  /* 0xffc0000000027908 */ /* 0x000e220000001400 */
[----:B------:R-:W-:Y:S05]  /*0890*/  BRA `(.L_x_9) ;  /* 0x0000000000047947 */ /* 0x000fea0003800000 */
.L_x_3:
[----:B------:R-:W-:-:S07]  /*08a0*/  FADD.FTZ R2, R3, R0 ;  /* 0x0000000003027221 */ /* 0x000fce0000010000 */
.L_x_9:
[----:B0-----:R-:W-:Y:S02]  /*08b0*/  IMAD.MOV.U32 R8, RZ, RZ, R2 ;  /* 0x000000ffff087224 */ /* 0x001fe400078e0002 */
[----:B------:R-:W-:Y:S02]  /*08c0*/  IMAD.MOV.U32 R2, RZ, RZ, R6 ;  /* 0x000000ffff027224 */ /* 0x000fe400078e0006 */
[----:B------:R-:W-:-:S04]  /*08d0*/  IMAD.MOV.U32 R3, RZ, RZ, 0x0 ;  /* 0x00000000ff037424 */ /* 0x000fc800078e00ff */
[----:B------:R-:W-:Y:S05]  /*08e0*/  RET.REL.NODEC R2 `(_Z14create_elementPfffi) ;  /* 0xfffffff402c47950 */ /* 0x000fea0003c3ffff */
.L_x_10:
[----:B------:R-:W-:-:S00]  /*08f0*/  BRA `(.L_x_10) ;  /* 0xfffffffc00fc7947 */ /* 0x000fc0000383ffff */
[----:B------:R-:W-:-:S00]  /*0900*/  NOP ;  /* 0x0000000000007918 */ /* 0x000fc00000000000 */
[----:B------:R-:W-:-:S00]  /*0910*/  NOP ;  /* 0x0000000000007918 */ /* 0x000fc00000000000 */
[----:B------:R-:W-:-:S00]  /*0920*/  NOP ;  /* 0x0000000000007918 */ /* 0x000fc00000000000 */
[----:B------:R-:W-:-:S00]  /*0930*/  NOP ;  /* 0x0000000000007918 */ /* 0x000fc00000000000 */
[----:B------:R-:W-:-:S00]  /*0940*/  NOP ;  /* 0x0000000000007918 */ /* 0x000fc00000000000 */
[----:B------:R-:W-:-:S00]  /*0950*/  NOP ;  /* 0x0000000000007918 */ /* 0x000fc00000000000 */
[----:B------:R-:W-:-:S00]  /*0960*/  NOP ;  /* 0x0000000000007918 */ /* 0x000fc00000000000 */
[----:B------:R-:W-:-:S00]  /*0970*/  NOP ;  /* 0x0000000000007918 */ /* 0x000fc00000000000 */
.L_x_11:


//--------------------- .nv.shared.reserved.0     --------------------------
	.section	.nv.shared.reserved.0,"aw",@nobits
	.weak		__nv_reservedSMEM_offset_0_alias
	.size		__nv_reservedSMEM_offset_0_alias, 0, 64
	.other		__nv_reservedSMEM_offset_0_alias,@"STO_CUDA_RESERVED_SHARED STV_DEFAULT"
__nv_reservedSMEM_offset_0_alias:
	.zero		0
	.zero		64


//--------------------- .nv.constant0._Z14create_elementPfffi --------------------------
	.section	.nv.constant0._Z14create_elementPfffi,"a",@progbits
	.sectionflags	@""
	.align	4
.nv.constant0._Z14create_elementPfffi:
	.zero		916


//--------------------- SYMBOLS --------------------------

	.type		.nv.reservedSmem.offset0,@object
	.size		.nv.reservedSmem.offset0,0x4
